//
// Generated by NVIDIA NVVM Compiler
//
// Compiler Build ID: CL-36424714
// Cuda compilation tools, release 13.0, V13.0.88
// Based on NVVM 20.0.0
//

.version 9.0
.target sm_100
.address_size 64

	// .globl	_Z23reduction_global_memoryPij
// _ZZ23reduction_shared_memoryPiS_E5s_mem has been demoted

.visible .entry _Z23reduction_global_memoryPij(
	.param .u64 .ptr .align 1 _Z23reduction_global_memoryPij_param_0,
	.param .u32 _Z23reduction_global_memoryPij_param_1
)
{
	.reg .pred 	%p<4>;
	.reg .b32 	%r<13>;
	.reg .b64 	%rd<7>;

	ld.param.u64 	%rd3, [_Z23reduction_global_memoryPij_param_0];
	ld.param.u32 	%r12, [_Z23reduction_global_memoryPij_param_1];
	cvta.to.global.u64 	%rd1, %rd3;
	mov.u32 	%r5, %ntid.x;
	mov.u32 	%r6, %ctaid.x;
	mov.u32 	%r7, %tid.x;
	mad.lo.s32 	%r1, %r5, %r6, %r7;
	setp.lt.u32 	%p1, %r12, 2;
	@%p1 bra 	$L__BB0_5;
	mul.wide.u32 	%rd4, %r1, 4;
	add.s64 	%rd2, %rd1, %rd4;
$L__BB0_2:
	shr.u32 	%r3, %r12, 1;
	setp.ge.u32 	%p2, %r1, %r3;
	@%p2 bra 	$L__BB0_4;
	add.s32 	%r8, %r3, %r1;
	mul.wide.u32 	%rd5, %r8, 4;
	add.s64 	%rd6, %rd1, %rd5;
	ld.global.u32 	%r9, [%rd6];
	ld.global.u32 	%r10, [%rd2];
	add.s32 	%r11, %r10, %r9;
	st.global.u32 	[%rd2], %r11;
$L__BB0_4:
	bar.sync 	0;
	setp.gt.u32 	%p3, %r12, 3;
	mov.u32 	%r12, %r3;
	@%p3 bra 	$L__BB0_2;
$L__BB0_5:
	ret;

}
	// .globl	_Z23reduction_shared_memoryPiS_
.visible .entry _Z23reduction_shared_memoryPiS_(
	.param .u64 .ptr .align 1 _Z23reduction_shared_memoryPiS__param_0,
	.param .u64 .ptr .align 1 _Z23reduction_shared_memoryPiS__param_1
)
{
	.reg .pred 	%p<5>;
	.reg .b32 	%r<18>;
	.reg .b64 	%rd<9>;
	// demoted variable
	.shared .align 4 .b8 _ZZ23reduction_shared_memoryPiS_E5s_mem[1024];
	ld.param.u64 	%rd2, [_Z23reduction_shared_memoryPiS__param_0];
	ld.param.u64 	%rd1, [_Z23reduction_shared_memoryPiS__param_1];
	cvta.to.global.u64 	%rd3, %rd2;
	mov.u32 	%r17, %ntid.x;
	mov.u32 	%r2, %ctaid.x;
	mov.u32 	%r3, %tid.x;
	mad.lo.s32 	%r7, %r17, %r2, %r3;
	mul.wide.u32 	%rd4, %r7, 4;
	add.s64 	%rd5, %rd3, %rd4;
	ld.global.u32 	%r8, [%rd5];
	shl.b32 	%r9, %r3, 2;
	mov.u32 	%r10, _ZZ23reduction_shared_memoryPiS_E5s_mem;
	add.s32 	%r4, %r10, %r9;
	st.shared.u32 	[%r4], %r8;
	bar.sync 	0;
	setp.lt.u32 	%p1, %r17, 2;
	@%p1 bra 	$L__BB1_4;
$L__BB1_1:
	shr.u32 	%r6, %r17, 1;
	setp.ge.u32 	%p2, %r3, %r6;
	@%p2 bra 	$L__BB1_3;
	shl.b32 	%r11, %r6, 2;
	add.s32 	%r12, %r4, %r11;
	ld.shared.u32 	%r13, [%r12];
	ld.shared.u32 	%r14, [%r4];
	add.s32 	%r15, %r14, %r13;
	st.shared.u32 	[%r4], %r15;
$L__BB1_3:
	bar.sync 	0;
	setp.gt.u32 	%p3, %r17, 3;
	mov.u32 	%r17, %r6;
	@%p3 bra 	$L__BB1_1;
$L__BB1_4:
	setp.ne.s32 	%p4, %r3, 0;
	@%p4 bra 	$L__BB1_6;
	ld.shared.u32 	%r16, [_ZZ23reduction_shared_memoryPiS_E5s_mem];
	cvta.to.global.u64 	%rd6, %rd1;
	mul.wide.u32 	%rd7, %r2, 4;
	add.s64 	%rd8, %rd6, %rd7;
	st.global.u32 	[%rd8], %r16;
$L__BB1_6:
	ret;

}


// ===== COMPILED SASS (sm_100) =====

	.target	sm_100

	.elftype	@"ET_EXEC"


//--------------------- .note.nv.tkinfo           --------------------------
	.section	.note.nv.tkinfo,"",@"SHT_NOTE"
	.sectionflags	@"SHF_NOTE_NV_TKINFO"
	.tkinfo
        /*0018*/ 	.word	0x00000002
        /*0030*/ 	.string	""
        /*0030*/ 	.string	"ptxas"
        /*0030*/ 	.string	"Cuda compilation tools, release 13.0, V13.0.88"
        /*0030*/ 	.string	"Build cuda_13.0.r13.0/compiler.36424714_0"
        /*0030*/ 	.string	"-arch sm_100 -m 64 "



//--------------------- .note.nv.cuinfo           --------------------------
	.section	.note.nv.cuinfo,"",@"SHT_NOTE"
	.sectionflags	@"SHF_NOTE_NV_CUINFO"
        /*0018*/ 	.short	0x0002
        /*001a*/ 	.short	0x0064
        /*001c*/ 	.short	0x0082
	.zero		2


//--------------------- .nv.info                  --------------------------
	.section	.nv.info,"",@"SHT_CUDA_INFO"
	.align	4


	//----- nvinfo : EIATTR_REGCOUNT
	.align		4
        /*0000*/ 	.byte	0x04, 0x2f
        /*0002*/ 	.short	(.L_1 - .L_0)
	.align		4
.L_0:
        /*0004*/ 	.word	index@(_Z23reduction_global_memoryPij)
        /*0008*/ 	.word	0x0000000e


	//----- nvinfo : EIATTR_FRAME_SIZE
	.align		4
.L_1:
        /*000c*/ 	.byte	0x04, 0x11
        /*000e*/ 	.short	(.L_3 - .L_2)
	.align		4
.L_2:
        /*0010*/ 	.word	index@(_Z23reduction_global_memoryPij)
        /*0014*/ 	.word	0x00000000


	//----- nvinfo : EIATTR_REGCOUNT
	.align		4
.L_3:
        /*0018*/ 	.byte	0x04, 0x2f
        /*001a*/ 	.short	(.L_5 - .L_4)
	.align		4
.L_4:
        /*001c*/ 	.word	index@(_Z23reduction_shared_memoryPiS_)
        /*0020*/ 	.word	0x0000000b


	//----- nvinfo : EIATTR_FRAME_SIZE
	.align		4
.L_5:
        /*0024*/ 	.byte	0x04, 0x11
        /*0026*/ 	.short	(.L_7 - .L_6)
	.align		4
.L_6:
        /*0028*/ 	.word	index@(_Z23reduction_shared_memoryPiS_)
        /*002c*/ 	.word	0x00000000


	//----- nvinfo : EIATTR_MIN_STACK_SIZE
	.align		4
.L_7:
        /*0030*/ 	.byte	0x04, 0x12
        /*0032*/ 	.short	(.L_9 - .L_8)
	.align		4
.L_8:
        /*0034*/ 	.word	index@(_Z23reduction_shared_memoryPiS_)
        /*0038*/ 	.word	0x00000000


	//----- nvinfo : EIATTR_MIN_STACK_SIZE
	.align		4
.L_9:
        /*003c*/ 	.byte	0x04, 0x12
        /*003e*/ 	.short	(.L_11 - .L_10)
	.align		4
.L_10:
        /*0040*/ 	.word	index@(_Z23reduction_global_memoryPij)
        /*0044*/ 	.word	0x00000000
.L_11:


//--------------------- .nv.compat                --------------------------
	.section	.nv.compat,"",@"SHT_CUDA_COMPAT_INFO"
	.align	4
        /*0000*/ 	.byte	0x02, 0x09, 0x00, 0x00, 0x02, 0x02, 0x01, 0x00, 0x02, 0x05, 0x05, 0x00, 0x03, 0x07, 0x01, 0x01
        /*0010*/ 	.byte	0x02, 0x03, 0x00, 0x00, 0x02, 0x06, 0x01, 0x00, 0x04, 0x0b, 0x08, 0x00, 0x09, 0x00, 0x00, 0x00
        /*0020*/ 	.byte	0x00, 0x00, 0x00, 0x00


//--------------------- .nv.info._Z23reduction_shared_memoryPiS_ --------------------------
	.section	.nv.info._Z23reduction_shared_memoryPiS_,"",@"SHT_CUDA_INFO"
	.sectionflags	@""
	.align	4


	//----- nvinfo : EIATTR_CUDA_API_VERSION
	.align		4
        /*0000*/ 	.byte	0x04, 0x37
        /*0002*/ 	.short	(.L_13 - .L_12)
.L_12:
        /*0004*/ 	.word	0x00000082


	//----- nvinfo : EIATTR_KPARAM_INFO
	.align		4
.L_13:
        /*0008*/ 	.byte	0x04, 0x17
        /*000a*/ 	.short	(.L_15 - .L_14)
.L_14:
        /*000c*/ 	.word	0x00000000
        /*0010*/ 	.short	0x0001
        /*0012*/ 	.short	0x0008
        /*0014*/ 	.byte	0x00, 0xf5, 0x21, 0x00


	//----- nvinfo : EIATTR_KPARAM_INFO
	.align		4
.L_15:
        /*0018*/ 	.byte	0x04, 0x17
        /*001a*/ 	.short	(.L_17 - .L_16)
.L_16:
        /*001c*/ 	.word	0x00000000
        /*0020*/ 	.short	0x0000
        /*0022*/ 	.short	0x0000
        /*0024*/ 	.byte	0x00, 0xf5, 0x21, 0x00


	//----- nvinfo : EIATTR_SPARSE_MMA_MASK
	.align		4
.L_17:
        /*0028*/ 	.byte	0x03, 0x50
        /*002a*/ 	.short	0x0000


	//----- nvinfo : EIATTR_MAXREG_COUNT
	.align		4
        /*002c*/ 	.byte	0x03, 0x1b
        /*002e*/ 	.short	0x00ff


	//----- nvinfo : EIATTR_NUM_BARRIERS
	.align		4
        /*0030*/ 	.byte	0x02, 0x4c
        /*0032*/ 	.byte	0x01
	.zero		1


	//----- nvinfo : EIATTR_MERCURY_ISA_VERSION
	.align		4
        /*0034*/ 	.byte	0x03, 0x5f
        /*0036*/ 	.short	0x0101


	//----- nvinfo : EIATTR_VRC_CTA_INIT_COUNT
	.align		4
        /*0038*/ 	.byte	0x02, 0x4a
	.zero		1
	.zero		1


	//----- nvinfo : EIATTR_EXIT_INSTR_OFFSETS
	.align		4
        /*003c*/ 	.byte	0x04, 0x1c
        /*003e*/ 	.short	(.L_19 - .L_18)


	//   ....[0]....
.L_18:
        /*0040*/ 	.word	0x000001e0


	//   ....[1]....
        /*0044*/ 	.word	0x00000260


	//----- nvinfo : EIATTR_CBANK_PARAM_SIZE
	.align		4
.L_19:
        /*0048*/ 	.byte	0x03, 0x19
        /*004a*/ 	.short	0x0010


	//----- nvinfo : EIATTR_PARAM_CBANK
	.align		4
        /*004c*/ 	.byte	0x04, 0x0a
        /*004e*/ 	.short	(.L_21 - .L_20)
	.align		4
.L_20:
        /*0050*/ 	.word	index@(.nv.constant0._Z23reduction_shared_memoryPiS_)
        /*0054*/ 	.short	0x0380
        /*0056*/ 	.short	0x0010


	//----- nvinfo : EIATTR_SW_WAR
	.align		4
.L_21:
        /*0058*/ 	.byte	0x04, 0x36
        /*005a*/ 	.short	(.L_23 - .L_22)
.L_22:
        /*005c*/ 	.word	0x00000008
.L_23:


//--------------------- .nv.info._Z23reduction_global_memoryPij --------------------------
	.section	.nv.info._Z23reduction_global_memoryPij,"",@"SHT_CUDA_INFO"
	.sectionflags	@""
	.align	4


	//----- nvinfo : EIATTR_CUDA_API_VERSION
	.align		4
        /*0000*/ 	.byte	0x04, 0x37
        /*0002*/ 	.short	(.L_25 - .L_24)
.L_24:
        /*0004*/ 	.word	0x00000082


	//----- nvinfo : EIATTR_KPARAM_INFO
	.align		4
.L_25:
        /*0008*/ 	.byte	0x04, 0x17
        /*000a*/ 	.short	(.L_27 - .L_26)
.L_26:
        /*000c*/ 	.word	0x00000000
        /*0010*/ 	.short	0x0001
        /*0012*/ 	.short	0x0008
        /*0014*/ 	.byte	0x00, 0xf0, 0x11, 0x00


	//----- nvinfo : EIATTR_KPARAM_INFO
	.align		4
.L_27:
        /*0018*/ 	.byte	0x04, 0x17
        /*001a*/ 	.short	(.L_29 - .L_28)
.L_28:
        /*001c*/ 	.word	0x00000000
        /*0020*/ 	.short	0x0000
        /*0022*/ 	.short	0x0000
        /*0024*/ 	.byte	0x00, 0xf5, 0x21, 0x00


	//----- nvinfo : EIATTR_SPARSE_MMA_MASK
	.align		4
.L_29:
        /*0028*/ 	.byte	0x03, 0x50
        /*002a*/ 	.short	0x0000


	//----- nvinfo : EIATTR_MAXREG_COUNT
	.align		4
        /*002c*/ 	.byte	0x03, 0x1b
        /*002e*/ 	.short	0x00ff


	//----- nvinfo : EIATTR_NUM_BARRIERS
	.align		4
        /*0030*/ 	.byte	0x02, 0x4c
        /*0032*/ 	.byte	0x01
	.zero		1


	//----- nvinfo : EIATTR_MERCURY_ISA_VERSION
	.align		4
        /*0034*/ 	.byte	0x03, 0x5f
        /*0036*/ 	.short	0x0101


	//----- nvinfo : EIATTR_VRC_CTA_INIT_COUNT
	.align		4
        /*0038*/ 	.byte	0x02, 0x4a
	.zero		1
	.zero		1


	//----- nvinfo : EIATTR_EXIT_INSTR_OFFSETS
	.align		4
        /*003c*/ 	.byte	0x04, 0x1c
        /*003e*/ 	.short	(.L_31 - .L_30)


	//   ....[0]....
.L_30:
        /*0040*/ 	.word	0x00000050


	//   ....[1]....
        /*0044*/ 	.word	0x000001c0


	//----- nvinfo : EIATTR_CRS_STACK_SIZE
	.align		4
.L_31:
        /*0048*/ 	.byte	0x04, 0x1e
        /*004a*/ 	.short	(.L_33 - .L_32)
.L_32:
        /*004c*/ 	.word	0x00000000


	//----- nvinfo : EIATTR_CBANK_PARAM_SIZE
	.align		4
.L_33:
        /*0050*/ 	.byte	0x03, 0x19
        /*0052*/ 	.short	0x000c


	//----- nvinfo : EIATTR_PARAM_CBANK
	.align		4
        /*0054*/ 	.byte	0x04, 0x0a
        /*0056*/ 	.short	(.L_35 - .L_34)
	.align		4
.L_34:
        /*0058*/ 	.word	index@(.nv.constant0._Z23reduction_global_memoryPij)
        /*005c*/ 	.short	0x0380
        /*005e*/ 	.short	0x000c


	//----- nvinfo : EIATTR_SW_WAR
	.align		4
.L_35:
        /*0060*/ 	.byte	0x04, 0x36
        /*0062*/ 	.short	(.L_37 - .L_36)
.L_36:
        /*0064*/ 	.word	0x00000008
.L_37:


//--------------------- .nv.callgraph             --------------------------
	.section	.nv.callgraph,"",@"SHT_CUDA_CALLGRAPH"
	.align	4
	.sectionentsize	8
	.align		4
        /*0000*/ 	.word	0x00000000
	.align		4
        /*0004*/ 	.word	0xffffffff
	.align		4
        /*0008*/ 	.word	0x00000000
	.align		4
        /*000c*/ 	.word	0xfffffffe
	.align		4
        /*0010*/ 	.word	0x00000000
	.align		4
        /*0014*/ 	.word	0xfffffffd
	.align		4
        /*0018*/ 	.word	0x00000000
	.align		4
        /*001c*/ 	.word	0xfffffffc


//--------------------- .text._Z23reduction_shared_memoryPiS_ --------------------------
	.section	.text._Z23reduction_shared_memoryPiS_,"ax",@progbits
	.align	128
        .global         _Z23reduction_shared_memoryPiS_
        .type           _Z23reduction_shared_memoryPiS_,@function
        .size           _Z23reduction_shared_memoryPiS_,(.L_x_7 - _Z23reduction_shared_memoryPiS_)
        .other          _Z23reduction_shared_memoryPiS_,@"STO_CUDA_ENTRY STV_DEFAULT"
_Z23reduction_shared_memoryPiS_:
.text._Z23reduction_shared_memoryPiS_:
[----:B------:R-:W-:Y:S01]  /*0000*/  LDC R1, c[0x0][0x37c] ;  /* 0x0000df00ff017b82 */ /* 0x000fe20000000800 */
[----:B------:R-:W0:Y:S07]  /*0010*/  S2R R7, SR_CTAID.X ;  /* 0x0000000000077919 */ /* 0x000e2e0000002500 */
[----:B------:R-:W1:Y:S01]  /*0020*/  LDC.64 R2, c[0x0][0x380] ;  /* 0x0000e000ff027b82 */ /* 0x000e620000000a00 */
[----:B------:R-:W0:Y:S01]  /*0030*/  LDCU UR8, c[0x0][0x360] ;  /* 0x00006c00ff0877ac */ /* 0x000e220008000800 */
[----:B------:R-:W0:Y:S01]  /*0040*/  S2R R6, SR_TID.X ;  /* 0x0000000000067919 */ /* 0x000e220000002100 */
[----:B------:R-:W2:Y:S01]  /*0050*/  LDCU.64 UR6, c[0x0][0x358] ;  /* 0x00006b00ff0677ac */ /* 0x000ea20008000a00 */
[----:B0-----:R-:W-:-:S04]  /*0060*/  IMAD R5, R7, UR8, R6 ;  /* 0x0000000807057c24 */ /* 0x001fc8000f8e0206 */
[----:B-1----:R-:W-:-:S06]  /*0070*/  IMAD.WIDE.U32 R2, R5, 0x4, R2 ;  /* 0x0000000405027825 */ /* 0x002fcc00078e0002 */
[----:B--2---:R-:W2:Y:S01]  /*0080*/  LDG.E R2, desc[UR6][R2.64] ;  /* 0x0000000602027981 */ /* 0x004ea2000c1e1900 */
[----:B------:R-:W0:Y:S01]  /*0090*/  S2UR UR5, SR_CgaCtaId ;  /* 0x00000000000579c3 */ /* 0x000e220000008800 */
[----:B------:R-:W-:Y:S01]  /*00a0*/  UMOV UR4, 0x400 ;  /* 0x0000040000047882 */ /* 0x000fe20000000000 */
[----:B------:R-:W-:Y:S01]  /*00b0*/  UISETP.GE.U32.AND UP0, UPT, UR8, 0x2, UPT ;  /* 0x000000020800788c */ /* 0x000fe2000bf06070 */
[----:B------:R-:W-:Y:S01]  /*00c0*/  ISETP.NE.AND P0, PT, R6, RZ, PT ;  /* 0x000000ff0600720c */ /* 0x000fe20003f05270 */
[----:B0-----:R-:W-:-:S06]  /*00d0*/  ULEA UR4, UR5, UR4, 0x18 ;  /* 0x0000000405047291 */ /* 0x001fcc000f8ec0ff */
[----:B------:R-:W-:-:S05]  /*00e0*/  LEA R5, R6, UR4, 0x2 ;  /* 0x0000000406057c11 */ /* 0x000fca000f8e10ff */
[----:B--2---:R0:W-:Y:S01]  /*00f0*/  STS [R5], R2 ;  /* 0x0000000205007388 */ /* 0x0041e20000000800 */
[----:B------:R-:W-:Y:S06]  /*0100*/  BAR.SYNC.DEFER_BLOCKING 0x0 ;  /* 0x0000000000007b1d */ /* 0x000fec0000010000 */
[----:B------:R-:W-:Y:S05]  /*0110*/  BRA.U !UP0, `(.L_x_0) ;  /* 0x0000000108307547 */ /* 0x000fea000b800000 */
[----:B------:R-:W-:-:S07]  /*0120*/  IMAD.U32 R0, RZ, RZ, UR8 ;  /* 0x00000008ff007e24 */ /* 0x000fce000f8e00ff */
.L_x_1:
[----:B------:R-:W-:-:S04]  /*0130*/  SHF.R.U32.HI R8, RZ, 0x1, R0 ;  /* 0x00000001ff087819 */ /* 0x000fc80000011600 */
[----:B------:R-:W-:-:S13]  /*0140*/  ISETP.GE.U32.AND P1, PT, R6, R8, PT ;  /* 0x000000080600720c */ /* 0x000fda0003f26070 */
[----:B0-----:R-:W-:Y:S01]  /*0150*/  @!P1 IMAD R2, R8, 0x4, R5 ;  /* 0x0000000408029824 */ /* 0x001fe200078e0205 */
[----:B------:R-:W-:Y:S05]  /*0160*/  @!P1 LDS R3, [R5] ;  /* 0x0000000005039984 */ /* 0x000fea0000000800 */
[----:B------:R-:W0:Y:S02]  /*0170*/  @!P1 LDS R2, [R2] ;  /* 0x0000000002029984 */ /* 0x000e240000000800 */
[----:B0-----:R-:W-:-:S05]  /*0180*/  @!P1 IADD3 R4, PT, PT, R2, R3, RZ ;  /* 0x0000000302049210 */ /* 0x001fca0007ffe0ff */
[----:B------:R1:W-:Y:S01]  /*0190*/  @!P1 STS [R5], R4 ;  /* 0x0000000405009388 */ /* 0x0003e20000000800 */
[----:B------:R-:W-:Y:S01]  /*01a0*/  BAR.SYNC.DEFER_BLOCKING 0x0 ;  /* 0x0000000000007b1d */ /* 0x000fe20000010000 */
[----:B------:R-:W-:Y:S01]  /*01b0*/  ISETP.GT.U32.AND P1, PT, R0, 0x3, PT ;  /* 0x000000030000780c */ /* 0x000fe20003f24070 */
[----:B------:R-:W-:-:S12]  /*01c0*/  IMAD.MOV.U32 R0, RZ, RZ, R8 ;  /* 0x000000ffff007224 */ /* 0x000fd800078e0008 */
[----:B-1----:R-:W-:Y:S05]  /*01d0*/  @P1 BRA `(.L_x_1) ;  /* 0xfffffffc00d41947 */ /* 0x002fea000383ffff */
.L_x_0:
[----:B------:R-:W-:Y:S05]  /*01e0*/  @P0 EXIT ;  /* 0x000000000000094d */ /* 0x000fea0003800000 */
[----:B------:R-:W1:Y:S01]  /*01f0*/  S2UR UR5, SR_CgaCtaId ;  /* 0x00000000000579c3 */ /* 0x000e620000008800 */
[----:B------:R-:W-:-:S07]  /*0200*/  UMOV UR4, 0x400 ;  /* 0x0000040000047882 */ /* 0x000fce0000000000 */
[----:B0-----:R-:W0:Y:S01]  /*0210*/  LDC.64 R2, c[0x0][0x388] ;  /* 0x0000e200ff027b82 */ /* 0x001e220000000a00 */
[----:B-1----:R-:W-:Y:S01]  /*0220*/  ULEA UR4, UR5, UR4, 0x18 ;  /* 0x0000000405047291 */ /* 0x002fe2000f8ec0ff */
[----:B0-----:R-:W-:-:S08]  /*0230*/  IMAD.WIDE.U32 R2, R7, 0x4, R2 ;  /* 0x0000000407027825 */ /* 0x001fd000078e0002 */
[----:B------:R-:W0:Y:S04]  /*0240*/  LDS R5, [UR4] ;  /* 0x00000004ff057984 */ /* 0x000e280008000800 */
[----:B0-----:R-:W-:Y:S01]  /*0250*/  STG.E desc[UR6][R2.64], R5 ;  /* 0x0000000502007986 */ /* 0x001fe2000c101906 */
[----:B------:R-:W-:Y:S05]  /*0260*/  EXIT ;  /* 0x000000000000794d */ /* 0x000fea0003800000 */
.L_x_2:
[----:B------:R-:W-:-:S00]  /*0270*/  BRA `(.L_x_2) ;  /* 0xfffffffc00fc7947 */ /* 0x000fc0000383ffff */
[----:B------:R-:W-:-:S00]  /*0280*/  NOP ;  /* 0x0000000000007918 */ /* 0x000fc00000000000 */
[----:B------:R-:W-:-:S00]  /*0290*/  NOP ;  /* 0x0000000000007918 */ /* 0x000fc00000000000 */
[----:B------:R-:W-:-:S00]  /*02a0*/  NOP ;  /* 0x0000000000007918 */ /* 0x000fc00000000000 */
[----:B------:R-:W-:-:S00]  /*02b0*/  NOP ;  /* 0x0000000000007918 */ /* 0x000fc00000000000 */
[----:B------:R-:W-:-:S00]  /*02c0*/  NOP ;  /* 0x0000000000007918 */ /* 0x000fc00000000000 */
[----:B------:R-:W-:-:S00]  /*02d0*/  NOP ;  /* 0x0000000000007918 */ /* 0x000fc00000000000 */
[----:B------:R-:W-:-:S00]  /*02e0*/  NOP ;  /* 0x0000000000007918 */ /* 0x000fc00000000000 */
[----:B------:R-:W-:-:S00]  /*02f0*/  NOP ;  /* 0x0000000000007918 */ /* 0x000fc00000000000 */
.L_x_7:


//--------------------- .text._Z23reduction_global_memoryPij --------------------------
	.section	.text._Z23reduction_global_memoryPij,"ax",@progbits
	.align	128
        .global         _Z23reduction_global_memoryPij
        .type           _Z23reduction_global_memoryPij,@function
        .size           _Z23reduction_global_memoryPij,(.L_x_8 - _Z23reduction_global_memoryPij)
        .other          _Z23reduction_global_memoryPij,@"STO_CUDA_ENTRY STV_DEFAULT"
_Z23reduction_global_memoryPij:
.text._Z23reduction_global_memoryPij:
[----:B------:R-:W-:Y:S08]  /*0000*/  LDC R1, c[0x0][0x37c] ;  /* 0x0000df00ff017b82 */ /* 0x000ff00000000800 */
[----:B------:R-:W0:Y:S01]  /*0010*/  LDC R0, c[0x0][0x388] ;  /* 0x0000e200ff007b82 */ /* 0x000e220000000800 */
[----:B------:R-:W1:Y:S01]  /*0020*/  S2R R9, SR_CTAID.X ;  /* 0x0000000000097919 */ /* 0x000e620000002500 */
[----:B0-----:R-:W-:-:S02]  /*0030*/  ISETP.GE.U32.AND P0, PT, R0, 0x2, PT ;  /* 0x000000020000780c */ /* 0x001fc40003f06070 */
[----:B------:R-:W0:Y:S11]  /*0040*/  S2R R0, SR_TID.X ;  /* 0x0000000000007919 */ /* 0x000e360000002100 */
[----:B-1----:R-:W-:Y:S05]  /*0050*/  @!P0 EXIT ;  /* 0x000000000000894d */ /* 0x002fea0003800000 */
[----:B------:R-:W1:Y:S01]  /*0060*/  LDC.64 R2, c[0x0][0x380] ;  /* 0x0000e000ff027b82 */ /* 0x000e620000000a00 */
[----:B------:R-:W0:Y:S01]  /*0070*/  LDCU UR5, c[0x0][0x360] ;  /* 0x00006c00ff0577ac */ /* 0x000e220008000800 */
[----:B------:R-:W2:Y:S06]  /*0080*/  LDCU UR4, c[0x0][0x388] ;  /* 0x00007100ff0477ac */ /* 0x000eac0008000800 */
[----:B------:R-:W3:Y:S01]  /*0090*/  LDC.64 R6, c[0x0][0x380] ;  /* 0x0000e000ff067b82 */ /* 0x000ee20000000a00 */
[----:B------:R-:W4:Y:S01]  /*00a0*/  LDCU.64 UR6, c[0x0][0x358] ;  /* 0x00006b00ff0677ac */ /* 0x000f220008000a00 */
[----:B0-----:R-:W-:-:S04]  /*00b0*/  IMAD R9, R9, UR5, R0 ;  /* 0x0000000509097c24 */ /* 0x001fc8000f8e0200 */
[----:B-12-4-:R-:W-:-:S07]  /*00c0*/  IMAD.WIDE.U32 R2, R9, 0x4, R2 ;  /* 0x0000000409027825 */ /* 0x016fce00078e0002 */
.L_x_5:
[----:B------:R-:W-:Y:S01]  /*00d0*/  USHF.R.U32.HI UR5, URZ, 0x1, UR4 ;  /* 0x00000001ff057899 */ /* 0x000fe20008011604 */
[----:B------:R-:W-:Y:S05]  /*00e0*/  BSSY.RECONVERGENT B0, `(.L_x_3) ;  /* 0x0000009000007945 */ /* 0x000fea0003800200 */
[----:B------:R-:W-:-:S13]  /*00f0*/  ISETP.GE.U32.AND P0, PT, R9, UR5, PT ;  /* 0x0000000509007c0c */ /* 0x000fda000bf06070 */
[----:B0-----:R-:W-:Y:S05]  /*0100*/  @P0 BRA `(.L_x_4) ;  /* 0x0000000000180947 */ /* 0x001fea0003800000 */
[----:B------:R-:W-:Y:S01]  /*0110*/  IADD3 R5, PT, PT, R9, UR5, RZ ;  /* 0x0000000509057c10 */ /* 0x000fe2000fffe0ff */
[----:B------:R-:W2:Y:S04]  /*0120*/  LDG.E R11, desc[UR6][R2.64] ;  /* 0x00000006020b7981 */ /* 0x000ea8000c1e1900 */
[----:B---3--:R-:W-:-:S06]  /*0130*/  IMAD.WIDE.U32 R4, R5, 0x4, R6 ;  /* 0x0000000405047825 */ /* 0x008fcc00078e0006 */
[----:B------:R-:W2:Y:S02]  /*0140*/  LDG.E R4, desc[UR6][R4.64] ;  /* 0x0000000604047981 */ /* 0x000ea4000c1e1900 */
[----:B--2---:R-:W-:-:S05]  /*0150*/  IADD3 R11, PT, PT, R4, R11, RZ ;  /* 0x0000000b040b7210 */ /* 0x004fca0007ffe0ff */
[----:B------:R0:W-:Y:S02]  /*0160*/  STG.E desc[UR6][R2.64], R11 ;  /* 0x0000000b02007986 */ /* 0x0001e4000c101906 */
.L_x_4:
[----:B------:R-:W-:Y:S05]  /*0170*/  BSYNC.RECONVERGENT B0 ;  /* 0x0000000000007941 */ /* 0x000fea0003800200 */
.L_x_3:
[----:B------:R-:W-:Y:S01]  /*0180*/  BAR.SYNC.DEFER_BLOCKING 0x0 ;  /* 0x0000000000007b1d */ /* 0x000fe20000010000 */
[----:B------:R-:W-:-:S05]  /*0190*/  UISETP.GT.U32.AND UP0, UPT, UR4, 0x3, UPT ;  /* 0x000000030400788c */ /* 0x000fca000bf04070 */
[----:B------:R-:W-:-:S04]  /*01a0*/  UMOV UR4, UR5 ;  /* 0x0000000500047c82 */ /* 0x000fc80008000000 */
[----:B------:R-:W-:Y:S05]  /*01b0*/  BRA.U UP0, `(.L_x_5) ;  /* 0xfffffffd00c47547 */ /* 0x000fea000b83ffff */
[----:B------:R-:W-:Y:S05]  /*01c0*/  EXIT ;  /* 0x000000000000794d */ /* 0x000fea0003800000 */
.L_x_6:
        /* <DEDUP_REMOVED lines=11> */
.L_x_8:


//--------------------- .nv.shared._Z23reduction_shared_memoryPiS_ --------------------------
	.section	.nv.shared._Z23reduction_shared_memoryPiS_,"aw",@nobits
	.sectionflags	@""
	.align	4
.nv.shared._Z23reduction_shared_memoryPiS_:
	.zero		2048


//--------------------- .nv.shared.reserved.0     --------------------------
	.section	.nv.shared.reserved.0,"aw",@nobits
	.weak		__nv_reservedSMEM_offset_0_alias
	.size		__nv_reservedSMEM_offset_0_alias, 0, 64
	.other		__nv_reservedSMEM_offset_0_alias,@"STO_CUDA_RESERVED_SHARED STV_DEFAULT"
__nv_reservedSMEM_offset_0_alias:
	.zero		0
	.zero		64


//--------------------- .nv.constant0._Z23reduction_shared_memoryPiS_ --------------------------
	.section	.nv.constant0._Z23reduction_shared_memoryPiS_,"a",@progbits
	.sectionflags	@""
	.align	4
.nv.constant0._Z23reduction_shared_memoryPiS_:
	.zero		912


//--------------------- .nv.constant0._Z23reduction_global_memoryPij --------------------------
	.section	.nv.constant0._Z23reduction_global_memoryPij,"a",@progbits
	.sectionflags	@""
	.align	4
.nv.constant0._Z23reduction_global_memoryPij:
	.zero		908


//--------------------- SYMBOLS --------------------------

	.type		.nv.reservedSmem.offset0,@object
	.size		.nv.reservedSmem.offset0,0x4
	.type		.nv.reservedSmem.cap,@object
	.size		.nv.reservedSmem.cap,0x4
